//
// Generated by NVIDIA NVVM Compiler
//
// Compiler Build ID: CL-36424714
// Cuda compilation tools, release 13.0, V13.0.88
// Based on NVVM 20.0.0
//

.version 9.0
.target sm_100
.address_size 64

	// .globl	_Z12HelloFromGPUv
.extern .func  (.param .b32 func_retval0) vprintf
(
	.param .b64 vprintf_param_0,
	.param .b64 vprintf_param_1
)
;
.global .align 1 .b8 $str[34] = {42, 42, 42, 42, 42, 42, 42, 42, 42, 42, 42, 42, 42, 42, 42, 42, 42, 42, 42, 42, 42, 42, 42, 42, 42, 42, 42, 42, 42, 42, 42, 42, 10};
.global .align 1 .b8 $str$1[34] = {42, 32, 32, 32, 32, 32, 32, 32, 32, 74, 69, 84, 83, 79, 78, 32, 78, 65, 78, 79, 32, 32, 32, 32, 32, 32, 32, 32, 32, 32, 32, 42, 10};
.global .align 1 .b8 $str$2[34] = {42, 32, 32, 32, 32, 32, 32, 32, 32, 80, 82, 79, 80, 69, 82, 84, 73, 69, 83, 32, 32, 32, 32, 32, 32, 32, 32, 32, 32, 32, 32, 42, 10};

.visible .entry _Z12HelloFromGPUv()
{
	.reg .b32 	%r<9>;
	.reg .b64 	%rd<7>;

	mov.u64 	%rd1, $str;
	cvta.global.u64 	%rd2, %rd1;
	{ // callseq 0, 0
	.param .b64 param0;
	st.param.b64 	[param0], %rd2;
	.param .b64 param1;
	st.param.b64 	[param1], 0;
	.param .b32 retval0;
	call.uni (retval0), 
	vprintf, 
	(
	param0, 
	param1
	);
	ld.param.b32 	%r1, [retval0];
	} // callseq 0
	mov.u64 	%rd3, $str$1;
	cvta.global.u64 	%rd4, %rd3;
	{ // callseq 1, 0
	.param .b64 param0;
	st.param.b64 	[param0], %rd4;
	.param .b64 param1;
	st.param.b64 	[param1], 0;
	.param .b32 retval0;
	call.uni (retval0), 
	vprintf, 
	(
	param0, 
	param1
	);
	ld.param.b32 	%r3, [retval0];
	} // callseq 1
	mov.u64 	%rd5, $str$2;
	cvta.global.u64 	%rd6, %rd5;
	{ // callseq 2, 0
	.param .b64 param0;
	st.param.b64 	[param0], %rd6;
	.param .b64 param1;
	st.param.b64 	[param1], 0;
	.param .b32 retval0;
	call.uni (retval0), 
	vprintf, 
	(
	param0, 
	param1
	);
	ld.param.b32 	%r5, [retval0];
	} // callseq 2
	{ // callseq 3, 0
	.param .b64 param0;
	st.param.b64 	[param0], %rd2;
	.param .b64 param1;
	st.param.b64 	[param1], 0;
	.param .b32 retval0;
	call.uni (retval0), 
	vprintf, 
	(
	param0, 
	param1
	);
	ld.param.b32 	%r7, [retval0];
	} // callseq 3
	ret;

}


// ===== COMPILED SASS (sm_100) =====

	.target	sm_100

	.elftype	@"ET_EXEC"


//--------------------- .note.nv.tkinfo           --------------------------
	.section	.note.nv.tkinfo,"",@"SHT_NOTE"
	.sectionflags	@"SHF_NOTE_NV_TKINFO"
	.tkinfo
        /*0018*/ 	.word	0x00000002
        /*0030*/ 	.string	""
        /*0030*/ 	.string	"ptxas"
        /*0030*/ 	.string	"Cuda compilation tools, release 13.0, V13.0.88"
        /*0030*/ 	.string	"Build cuda_13.0.r13.0/compiler.36424714_0"
        /*0030*/ 	.string	"-arch sm_100 -m 64 "



//--------------------- .note.nv.cuinfo           --------------------------
	.section	.note.nv.cuinfo,"",@"SHT_NOTE"
	.sectionflags	@"SHF_NOTE_NV_CUINFO"
        /*0018*/ 	.short	0x0002
        /*001a*/ 	.short	0x0064
        /*001c*/ 	.short	0x0082
	.zero		2


//--------------------- .nv.info                  --------------------------
	.section	.nv.info,"",@"SHT_CUDA_INFO"
	.align	4


	//----- nvinfo : EIATTR_REGCOUNT
	.align		4
        /*0000*/ 	.byte	0x04, 0x2f
        /*0002*/ 	.short	(.L_4 - .L_3)
	.align		4
.L_3:
        /*0004*/ 	.word	index@(_Z12HelloFromGPUv)
        /*0008*/ 	.word	0x00000018


	//----- nvinfo : EIATTR_FRAME_SIZE
	.align		4
.L_4:
        /*000c*/ 	.byte	0x04, 0x11
        /*000e*/ 	.short	(.L_6 - .L_5)
	.align		4
.L_5:
        /*0010*/ 	.word	index@(_Z12HelloFromGPUv)
        /*0014*/ 	.word	0x00000000


	//----- nvinfo : EIATTR_MIN_STACK_SIZE
	.align		4
.L_6:
        /*0018*/ 	.byte	0x04, 0x12
        /*001a*/ 	.short	(.L_8 - .L_7)
	.align		4
.L_7:
        /*001c*/ 	.word	index@(_Z12HelloFromGPUv)
        /*0020*/ 	.word	0x00000000
.L_8:


//--------------------- .nv.compat                --------------------------
	.section	.nv.compat,"",@"SHT_CUDA_COMPAT_INFO"
	.align	4
        /*0000*/ 	.byte	0x02, 0x09, 0x00, 0x00, 0x02, 0x02, 0x01, 0x00, 0x02, 0x05, 0x05, 0x00, 0x03, 0x07, 0x01, 0x01
        /*0010*/ 	.byte	0x02, 0x03, 0x00, 0x00, 0x02, 0x06, 0x01, 0x00, 0x04, 0x0b, 0x08, 0x00, 0x09, 0x00, 0x00, 0x00
        /*0020*/ 	.byte	0x00, 0x00, 0x00, 0x00


//--------------------- .nv.info._Z12HelloFromGPUv --------------------------
	.section	.nv.info._Z12HelloFromGPUv,"",@"SHT_CUDA_INFO"
	.sectionflags	@""
	.align	4


	//----- nvinfo : EIATTR_CUDA_API_VERSION
	.align		4
        /*0000*/ 	.byte	0x04, 0x37
        /*0002*/ 	.short	(.L_10 - .L_9)
.L_9:
        /*0004*/ 	.word	0x00000082


	//----- nvinfo : EIATTR_SPARSE_MMA_MASK
	.align		4
.L_10:
        /*0008*/ 	.byte	0x03, 0x50
        /*000a*/ 	.short	0x0000


	//----- nvinfo : EIATTR_MAXREG_COUNT
	.align		4
        /*000c*/ 	.byte	0x03, 0x1b
        /*000e*/ 	.short	0x00ff


	//----- nvinfo : EIATTR_EXTERNS
	.align		4
        /*0010*/ 	.byte	0x04, 0x0f
        /*0012*/ 	.short	(.L_12 - .L_11)


	//   ....[0]....
	.align		4
.L_11:
        /*0014*/ 	.word	index@(vprintf)


	//----- nvinfo : EIATTR_MERCURY_ISA_VERSION
	.align		4
.L_12:
        /*0018*/ 	.byte	0x03, 0x5f
        /*001a*/ 	.short	0x0101


	//----- nvinfo : EIATTR_VRC_CTA_INIT_COUNT
	.align		4
        /*001c*/ 	.byte	0x02, 0x4a
	.zero		1
	.zero		1


	//----- nvinfo : EIATTR_SYSCALL_OFFSETS
	.align		4
        /*0020*/ 	.byte	0x04, 0x46
        /*0022*/ 	.short	(.L_14 - .L_13)


	//   ....[0]....
.L_13:
        /*0024*/ 	.word	0x00000080


	//   ....[1]....
        /*0028*/ 	.word	0x000000f0


	//   ....[2]....
        /*002c*/ 	.word	0x00000160


	//   ....[3]....
        /*0030*/ 	.word	0x000001d0


	//----- nvinfo : EIATTR_EXIT_INSTR_OFFSETS
	.align		4
.L_14:
        /*0034*/ 	.byte	0x04, 0x1c
        /*0036*/ 	.short	(.L_16 - .L_15)


	//   ....[0]....
.L_15:
        /*0038*/ 	.word	0x000001e0


	//----- nvinfo : EIATTR_SW_WAR
	.align		4
.L_16:
        /*003c*/ 	.byte	0x04, 0x36
        /*003e*/ 	.short	(.L_18 - .L_17)
.L_17:
        /*0040*/ 	.word	0x00000008
.L_18:


//--------------------- .nv.callgraph             --------------------------
	.section	.nv.callgraph,"",@"SHT_CUDA_CALLGRAPH"
	.align	4
	.sectionentsize	8
	.align		4
        /*0000*/ 	.word	0x00000000
	.align		4
        /*0004*/ 	.word	0xffffffff
	.align		4
        /*0008*/ 	.word	index@(_Z12HelloFromGPUv)
	.align		4
        /*000c*/ 	.word	index@(vprintf)
	.align		4
        /*0010*/ 	.word	0x00000000
	.align		4
        /*0014*/ 	.word	0xfffffffe
	.align		4
        /*0018*/ 	.word	0x00000000
	.align		4
        /*001c*/ 	.word	0xfffffffd
	.align		4
        /*0020*/ 	.word	0x00000000
	.align		4
        /*0024*/ 	.word	0xfffffffc


//--------------------- .nv.constant4             --------------------------
	.section	.nv.constant4,"a",@progbits
	.align	8
	.align		8
.nv.constant4:
        /*0000*/ 	.dword	vprintf
	.align		8
        /*0008*/ 	.dword	$str
	.align		8
        /*0010*/ 	.dword	$str$1
	.align		8
        /*0018*/ 	.dword	$str$2


//--------------------- .text._Z12HelloFromGPUv   --------------------------
	.section	.text._Z12HelloFromGPUv,"ax",@progbits
	.align	128
        .global         _Z12HelloFromGPUv
        .type           _Z12HelloFromGPUv,@function
        .size           _Z12HelloFromGPUv,(.L_x_5 - _Z12HelloFromGPUv)
        .other          _Z12HelloFromGPUv,@"STO_CUDA_ENTRY STV_DEFAULT"
_Z12HelloFromGPUv:
.text._Z12HelloFromGPUv:
[----:B------:R-:W0:Y:S01]  /*0000*/  LDC R1, c[0x0][0x37c] ;  /* 0x0000df00ff017b82 */ /* 0x000e220000000800 */
[----:B------:R-:W-:Y:S01]  /*0010*/  MOV R2, 0x0 ;  /* 0x0000000000027802 */ /* 0x000fe20000000f00 */
[----:B------:R-:W1:Y:S01]  /*0020*/  LDCU.64 UR4, c[0x4][0x8] ;  /* 0x01000100ff0477ac */ /* 0x000e620008000a00 */
[----:B------:R-:W-:-:S05]  /*0030*/  CS2R R6, SRZ ;  /* 0x0000000000067805 */ /* 0x000fca000001ff00 */
[----:B------:R2:W3:Y:S01]  /*0040*/  LDC.64 R8, c[0x4][R2] ;  /* 0x0100000002087b82 */ /* 0x0004e20000000a00 */
[----:B-1----:R-:W-:Y:S02]  /*0050*/  IMAD.U32 R4, RZ, RZ, UR4 ;  /* 0x00000004ff047e24 */ /* 0x002fe4000f8e00ff */
[----:B--2---:R-:W-:-:S07]  /*0060*/  IMAD.U32 R5, RZ, RZ, UR5 ;  /* 0x00000005ff057e24 */ /* 0x004fce000f8e00ff */
[----:B------:R-:W-:-:S07]  /*0070*/  LEPC R20, `(.L_x_0) ;  /* 0x000000001014794e */ /* 0x000fce0000000000 */
[----:B0--3--:R-:W-:Y:S05]  /*0080*/  CALL.ABS.NOINC R8 ;  /* 0x0000000008007343 */ /* 0x009fea0003c00000 */
.L_x_0:
[----:B------:R0:W1:Y:S01]  /*0090*/  LDC.64 R8, c[0x4][R2] ;  /* 0x0100000002087b82 */ /* 0x0000620000000a00 */
[----:B------:R-:W2:Y:S01]  /*00a0*/  LDCU.64 UR4, c[0x4][0x10] ;  /* 0x01000200ff0477ac */ /* 0x000ea20008000a00 */
[----:B------:R-:W-:Y:S01]  /*00b0*/  CS2R R6, SRZ ;  /* 0x0000000000067805 */ /* 0x000fe2000001ff00 */
[----:B--2---:R-:W-:Y:S02]  /*00c0*/  IMAD.U32 R4, RZ, RZ, UR4 ;  /* 0x00000004ff047e24 */ /* 0x004fe4000f8e00ff */
[----:B0-----:R-:W-:-:S07]  /*00d0*/  IMAD.U32 R5, RZ, RZ, UR5 ;  /* 0x00000005ff057e24 */ /* 0x001fce000f8e00ff */
[----:B------:R-:W-:-:S07]  /*00e0*/  LEPC R20, `(.L_x_1) ;  /* 0x000000001014794e */ /* 0x000fce0000000000 */
[----:B-1----:R-:W-:Y:S05]  /*00f0*/  CALL.ABS.NOINC R8 ;  /* 0x0000000008007343 */ /* 0x002fea0003c00000 */
.L_x_1:
[----:B------:R0:W1:Y:S01]  /*0100*/  LDC.64 R8, c[0x4][R2] ;  /* 0x0100000002087b82 */ /* 0x0000620000000a00 */
[----:B------:R-:W2:Y:S01]  /*0110*/  LDCU.64 UR4, c[0x4][0x18] ;  /* 0x01000300ff0477ac */ /* 0x000ea20008000a00 */
[----:B------:R-:W-:Y:S01]  /*0120*/  CS2R R6, SRZ ;  /* 0x0000000000067805 */ /* 0x000fe2000001ff00 */
[----:B--2---:R-:W-:Y:S02]  /*0130*/  IMAD.U32 R4, RZ, RZ, UR4 ;  /* 0x00000004ff047e24 */ /* 0x004fe4000f8e00ff */
[----:B0-----:R-:W-:-:S07]  /*0140*/  IMAD.U32 R5, RZ, RZ, UR5 ;  /* 0x00000005ff057e24 */ /* 0x001fce000f8e00ff */
[----:B------:R-:W-:-:S07]  /*0150*/  LEPC R20, `(.L_x_2) ;  /* 0x000000001014794e */ /* 0x000fce0000000000 */
[----:B-1----:R-:W-:Y:S05]  /*0160*/  CALL.ABS.NOINC R8 ;  /* 0x0000000008007343 */ /* 0x002fea0003c00000 */
.L_x_2:
[----:B------:R-:W0:Y:S01]  /*0170*/  LDC.64 R2, c[0x4][R2] ;  /* 0x0100000002027b82 */ /* 0x000e220000000a00 */
[----:B------:R-:W1:Y:S01]  /*0180*/  LDCU.64 UR4, c[0x4][0x8] ;  /* 0x01000100ff0477ac */ /* 0x000e620008000a00 */
[----:B------:R-:W-:Y:S01]  /*0190*/  CS2R R6, SRZ ;  /* 0x0000000000067805 */ /* 0x000fe2000001ff00 */
[----:B-1----:R-:W-:Y:S02]  /*01a0*/  IMAD.U32 R4, RZ, RZ, UR4 ;  /* 0x00000004ff047e24 */ /* 0x002fe4000f8e00ff */
[----:B------:R-:W-:-:S07]  /*01b0*/  IMAD.U32 R5, RZ, RZ, UR5 ;  /* 0x00000005ff057e24 */ /* 0x000fce000f8e00ff */
[----:B------:R-:W-:-:S07]  /*01c0*/  LEPC R20, `(.L_x_3) ;  /* 0x000000001014794e */ /* 0x000fce0000000000 */
[----:B0-----:R-:W-:Y:S05]  /*01d0*/  CALL.ABS.NOINC R2 ;  /* 0x0000000002007343 */ /* 0x001fea0003c00000 */
.L_x_3:
[----:B------:R-:W-:Y:S05]  /*01e0*/  EXIT ;  /* 0x000000000000794d */ /* 0x000fea0003800000 */
.L_x_4:
[----:B------:R-:W-:-:S00]  /*01f0*/  BRA `(.L_x_4) ;  /* 0xfffffffc00fc7947 */ /* 0x000fc0000383ffff */
[----:B------:R-:W-:-:S00]  /*0200*/  NOP ;  /* 0x0000000000007918 */ /* 0x000fc00000000000 */
[----:B------:R-:W-:-:S00]  /*0210*/  NOP ;  /* 0x0000000000007918 */ /* 0x000fc00000000000 */
[----:B------:R-:W-:-:S00]  /*0220*/  NOP ;  /* 0x0000000000007918 */ /* 0x000fc00000000000 */
[----:B------:R-:W-:-:S00]  /*0230*/  NOP ;  /* 0x0000000000007918 */ /* 0x000fc00000000000 */
[----:B------:R-:W-:-:S00]  /*0240*/  NOP ;  /* 0x0000000000007918 */ /* 0x000fc00000000000 */
[----:B------:R-:W-:-:S00]  /*0250*/  NOP ;  /* 0x0000000000007918 */ /* 0x000fc00000000000 */
[----:B------:R-:W-:-:S00]  /*0260*/  NOP ;  /* 0x0000000000007918 */ /* 0x000fc00000000000 */
[----:B------:R-:W-:-:S00]  /*0270*/  NOP ;  /* 0x0000000000007918 */ /* 0x000fc00000000000 */
.L_x_5:


//--------------------- .nv.global.init           --------------------------
	.section	.nv.global.init,"aw",@progbits
.nv.global.init:
	.type		$str$2,@object
	.size		$str$2,($str - $str$2)
$str$2:
        /*0000*/ 	.byte	0x2a, 0x20, 0x20, 0x20, 0x20, 0x20, 0x20, 0x20, 0x20, 0x50, 0x52, 0x4f, 0x50, 0x45, 0x52, 0x54
        /*0010*/ 	.byte	0x49, 0x45, 0x53, 0x20, 0x20, 0x20, 0x20, 0x20, 0x20, 0x20, 0x20, 0x20, 0x20, 0x20, 0x20, 0x2a
        /*0020*/ 	.byte	0x0a, 0x00
	.type		$str,@object
	.size		$str,($str$1 - $str)
$str:
        /*0022*/ 	.byte	0x2a, 0x2a, 0x2a, 0x2a, 0x2a, 0x2a, 0x2a, 0x2a, 0x2a, 0x2a, 0x2a, 0x2a, 0x2a, 0x2a, 0x2a, 0x2a
        /*0032*/ 	.byte	0x2a, 0x2a, 0x2a, 0x2a, 0x2a, 0x2a, 0x2a, 0x2a, 0x2a, 0x2a, 0x2a, 0x2a, 0x2a, 0x2a, 0x2a, 0x2a
        /*0042*/ 	.byte	0x0a, 0x00
	.type		$str$1,@object
	.size		$str$1,(.L_1 - $str$1)
$str$1:
        /*0044*/ 	.byte	0x2a, 0x20, 0x20, 0x20, 0x20, 0x20, 0x20, 0x20, 0x20, 0x4a, 0x45, 0x54, 0x53, 0x4f, 0x4e, 0x20
        /*0054*/ 	.byte	0x4e, 0x41, 0x4e, 0x4f, 0x20, 0x20, 0x20, 0x20, 0x20, 0x20, 0x20, 0x20, 0x20, 0x20, 0x20, 0x2a
        /*0064*/ 	.byte	0x0a, 0x00
.L_1:


//--------------------- .nv.shared.reserved.0     --------------------------
	.section	.nv.shared.reserved.0,"aw",@nobits
	.weak		__nv_reservedSMEM_offset_0_alias
	.size		__nv_reservedSMEM_offset_0_alias, 0, 64
	.other		__nv_reservedSMEM_offset_0_alias,@"STO_CUDA_RESERVED_SHARED STV_DEFAULT"
__nv_reservedSMEM_offset_0_alias:
	.zero		0
	.zero		64


//--------------------- .nv.constant0._Z12HelloFromGPUv --------------------------
	.section	.nv.constant0._Z12HelloFromGPUv,"a",@progbits
	.sectionflags	@""
	.align	4
.nv.constant0._Z12HelloFromGPUv:
	.zero		896


//--------------------- SYMBOLS --------------------------

	.type		.nv.reservedSmem.offset0,@object
	.size		.nv.reservedSmem.offset0,0x4
	.type		vprintf,@function
